	.headerflags	@"EF_CUDA_TEXMODE_UNIFIED EF_CUDA_64BIT_ADDRESS EF_CUDA_ACCELERATORS EF_CUDA_SM90 EF_CUDA_VIRTUAL_SM(EF_CUDA_SM90)"
	.elftype	@"ET_EXEC"


//--------------------- .nv.info                  --------------------------
	.section	.nv.info,"",@"SHT_CUDA_INFO"
	.align	4


	//----- nvinfo : EIATTR_REGCOUNT
	.align		4
        /*0000*/ 	.byte	0x04, 0x2f
        /*0002*/ 	.short	(.L_1 - .L_0)
	.align		4
.L_0:
        /*0004*/ 	.word	index@(triton_poi_fused_convolution_relu_1)
        /*0008*/ 	.word	0x0000000c


	//----- nvinfo : EIATTR_MIN_STACK_SIZE
	.align		4
.L_1:
        /*000c*/ 	.byte	0x04, 0x12
        /*000e*/ 	.short	(.L_3 - .L_2)
	.align		4
.L_2:
        /*0010*/ 	.word	index@(triton_poi_fused_convolution_relu_1)
        /*0014*/ 	.word	0x00000000


	//----- nvinfo : EIATTR_FRAME_SIZE
	.align		4
.L_3:
        /*0018*/ 	.byte	0x04, 0x11
        /*001a*/ 	.short	(.L_5 - .L_4)
	.align		4
.L_4:
        /*001c*/ 	.word	index@(triton_poi_fused_convolution_relu_1)
        /*0020*/ 	.word	0x00000000


	//----- nvinfo : EIATTR_MIN_STACK_SIZE
	.align		4
.L_5:
        /*0024*/ 	.byte	0x04, 0x12
        /*0026*/ 	.short	(.L_7 - .L_6)
	.align		4
.L_6:
        /*0028*/ 	.word	index@(triton_poi_fused_convolution_relu_1)
        /*002c*/ 	.word	0x00000000
.L_7:


//--------------------- .nv.info.triton_poi_fused_convolution_relu_1 --------------------------
	.section	.nv.info.triton_poi_fused_convolution_relu_1,"",@"SHT_CUDA_INFO"
	.sectionflags	@""
	.align	4


	//----- nvinfo : EIATTR_CUDA_API_VERSION
	.align		4
        /*0000*/ 	.byte	0x04, 0x37
        /*0002*/ 	.short	(.L_9 - .L_8)
.L_8:
        /*0004*/ 	.word	0x0000007c


	//----- nvinfo : EIATTR_KPARAM_INFO
	.align		4
.L_9:
        /*0008*/ 	.byte	0x04, 0x17
        /*000a*/ 	.short	(.L_11 - .L_10)
.L_10:
        /*000c*/ 	.word	0x00000000
        /*0010*/ 	.short	0x0002
        /*0012*/ 	.short	0x0010
        /*0014*/ 	.byte	0x00, 0xf0, 0x11, 0x00


	//----- nvinfo : EIATTR_KPARAM_INFO
	.align		4
.L_11:
        /*0018*/ 	.byte	0x04, 0x17
        /*001a*/ 	.short	(.L_13 - .L_12)
.L_12:
        /*001c*/ 	.word	0x00000000
        /*0020*/ 	.short	0x0001
        /*0022*/ 	.short	0x0008
        /*0024*/ 	.byte	0x00, 0xf4, 0x21, 0x00


	//----- nvinfo : EIATTR_KPARAM_INFO
	.align		4
.L_13:
        /*0028*/ 	.byte	0x04, 0x17
        /*002a*/ 	.short	(.L_15 - .L_14)
.L_14:
        /*002c*/ 	.word	0x00000000
        /*0030*/ 	.short	0x0000
        /*0032*/ 	.short	0x0000
        /*0034*/ 	.byte	0x00, 0xf4, 0x21, 0x00


	//----- nvinfo : EIATTR_SPARSE_MMA_MASK
	.align		4
.L_15:
        /*0038*/ 	.byte	0x03, 0x50
        /*003a*/ 	.short	0x0000


	//----- nvinfo : EIATTR_MAXREG_COUNT
	.align		4
        /*003c*/ 	.byte	0x03, 0x1b
        /*003e*/ 	.short	0x00ff


	//----- nvinfo : EIATTR_EXIT_INSTR_OFFSETS
	.align		4
        /*0040*/ 	.byte	0x04, 0x1c
        /*0042*/ 	.short	(.L_17 - .L_16)


	//   ....[0]....
.L_16:
        /*0044*/ 	.word	0x00000190


	//----- nvinfo : EIATTR_REQNTID
	.align		4
.L_17:
        /*0048*/ 	.byte	0x04, 0x10
        /*004a*/ 	.short	(.L_19 - .L_18)
.L_18:
        /*004c*/ 	.word	0x00000080
        /*0050*/ 	.word	0x00000001
        /*0054*/ 	.word	0x00000001


	//----- nvinfo : EIATTR_CBANK_PARAM_SIZE
	.align		4
.L_19:
        /*0058*/ 	.byte	0x03, 0x19
        /*005a*/ 	.short	0x0014


	//----- nvinfo : EIATTR_PARAM_CBANK
	.align		4
        /*005c*/ 	.byte	0x04, 0x0a
        /*005e*/ 	.short	(.L_21 - .L_20)
	.align		4
.L_20:
        /*0060*/ 	.word	index@(.nv.constant0.triton_poi_fused_convolution_relu_1)
        /*0064*/ 	.short	0x0210
        /*0066*/ 	.short	0x0014


	//----- nvinfo : EIATTR_SW_WAR
	.align		4
.L_21:
        /*0068*/ 	.byte	0x04, 0x36
        /*006a*/ 	.short	(.L_23 - .L_22)
.L_22:
        /*006c*/ 	.word	0x00000008
.L_23:


//--------------------- .nv.callgraph             --------------------------
	.section	.nv.callgraph,"",@"SHT_CUDA_CALLGRAPH"
	.align	4
	.sectionentsize	8
	.align		4
        /*0000*/ 	.word	0x00000000
	.align		4
        /*0004*/ 	.word	0xffffffff
	.align		4
        /*0008*/ 	.word	0x00000000
	.align		4
        /*000c*/ 	.word	0xfffffffe
	.align		4
        /*0010*/ 	.word	0x00000000
	.align		4
        /*0014*/ 	.word	0xfffffffd
	.align		4
        /*0018*/ 	.word	0x00000000
	.align		4
        /*001c*/ 	.word	0xfffffffc


//--------------------- .text.triton_poi_fused_convolution_relu_1 --------------------------
	.section	.text.triton_poi_fused_convolution_relu_1,"ax",@progbits
	.align	128
        .global         triton_poi_fused_convolution_relu_1
        .type           triton_poi_fused_convolution_relu_1,@function
        .size           triton_poi_fused_convolution_relu_1,(.L_x_1 - triton_poi_fused_convolution_relu_1)
        .other          triton_poi_fused_convolution_relu_1,@"STO_CUDA_ENTRY STV_DEFAULT"
triton_poi_fused_convolution_relu_1:
.text.triton_poi_fused_convolution_relu_1:
[----:B------:R-:W-:Y:S01]  /*0000*/  LDC R1, c[0x0][0x28] ;  /* 0x00000a00ff017b82 */ /* 0x000fe20000000800 */
[----:B------:R-:W1:Y:S07]  /*0010*/  S2R R0, SR_TID.X ;  /* 0x0000000000007919 */ /* 0x000e6e0000002100 */
[----:B------:R-:W2:Y:S01]  /*0020*/  LDC.64 R4, c[0x0][0x218] ;  /* 0x00008600ff047b82 */ /* 0x000ea20000000a00 */
[----:B------:R-:W-:Y:S01]  /*0030*/  ULDC.64 UR4, c[0x0][0x208] ;  /* 0x0000820000047ab9 */ /* 0x000fe20000000a00 */
[----:B------:R-:W3:Y:S06]  /*0040*/  S2R R7, SR_CTAID.X ;  /* 0x0000000000077919 */ /* 0x000eec0000002500 */
[----:B------:R-:W4:Y:S01]  /*0050*/  LDC.64 R2, c[0x0][0x210] ;  /* 0x00008400ff027b82 */ /* 0x000f220000000a00 */
[----:B-1----:R-:W-:Y:S01]  /*0060*/  IMAD.SHL.U32 R0, R0, 0x2, RZ ;  /* 0x0000000200007824 */ /* 0x002fe200078e00ff */
[----:B---3--:R-:W-:-:S04]  /*0070*/  SHF.R.S32.HI R6, RZ, 0x17, R7 ;  /* 0x00000017ff067819 */ /* 0x008fc80000011407 */
[----:B------:R-:W-:-:S05]  /*0080*/  LOP3.LUT R0, R0, 0xfe, RZ, 0xc0, !PT ;  /* 0x000000fe00007812 */ /* 0x000fca00078ec0ff */
[----:B------:R-:W-:Y:S01]  /*0090*/  IMAD R7, R7, 0x100, R0 ;  /* 0x0000010007077824 */ /* 0x000fe200078e0200 */
[----:B------:R-:W-:-:S03]  /*00a0*/  SGXT R0, R6, 0x1 ;  /* 0x000000010600781a */ /* 0x000fc60000000200 */
[----:B----4-:R-:W-:Y:S01]  /*00b0*/  IMAD.WIDE R2, R7, 0x4, R2 ;  /* 0x0000000407027825 */ /* 0x010fe200078e0202 */
[----:B------:R-:W-:-:S04]  /*00c0*/  LEA.HI R0, R0, R7, RZ, 0x8 ;  /* 0x0000000700007211 */ /* 0x000fc800078f40ff */
[----:B------:R-:W-:-:S05]  /*00d0*/  LOP3.LUT R0, R0, 0xffffff00, RZ, 0xc0, !PT ;  /* 0xffffff0000007812 */ /* 0x000fca00078ec0ff */
[----:B------:R-:W-:Y:S02]  /*00e0*/  IMAD.IADD R9, R7, 0x1, -R0 ;  /* 0x0000000107097824 */ /* 0x000fe400078e0a00 */
[----:B------:R-:W3:Y:S02]  /*00f0*/  LDG.E.64 R6, desc[UR4][R2.64] ;  /* 0x0000000402067981 */ /* 0x000ee4000c1e1b00 */
[----:B--2---:R-:W-:-:S06]  /*0100*/  IMAD.WIDE R4, R9, 0x4, R4 ;  /* 0x0000000409047825 */ /* 0x004fcc00078e0204 */
[----:B------:R-:W3:Y:S02]  /*0110*/  LDG.E.EL.64 R4, desc[UR4][R4.64] ;  /* 0x0000000404047981 */ /* 0x000ee4000c2e1b00 */
[C---:B---3--:R-:W-:Y:S01]  /*0120*/  FSETP.GEU.AND P0, PT, R6.reuse, -R4, PT ;  /* 0x800000040600720b */ /* 0x048fe20003f0e000 */
[----:B------:R-:W-:Y:S01]  /*0130*/  FADD R6, R6, R4 ;  /* 0x0000000406067221 */ /* 0x000fe20000000000 */
[C---:B------:R-:W-:Y:S01]  /*0140*/  FADD R0, R7.reuse, R5 ;  /* 0x0000000507007221 */ /* 0x040fe20000000000 */
[----:B------:R-:W-:-:S03]  /*0150*/  FSETP.GEU.AND P1, PT, R7, -R5, PT ;  /* 0x800000050700720b */ /* 0x000fc60003f2e000 */
[----:B------:R-:W-:Y:S02]  /*0160*/  FSEL R6, R6, RZ, P0 ;  /* 0x000000ff06067208 */ /* 0x000fe40000000000 */
[----:B------:R-:W-:-:S05]  /*0170*/  FSEL R7, R0, RZ, P1 ;  /* 0x000000ff00077208 */ /* 0x000fca0000800000 */
[----:B------:R-:W-:Y:S01]  /*0180*/  STG.E.64 desc[UR4][R2.64], R6 ;  /* 0x0000000602007986 */ /* 0x000fe2000c101b04 */
[----:B------:R-:W-:Y:S05]  /*0190*/  EXIT ;  /* 0x000000000000794d */ /* 0x000fea0003800000 */
.L_x_0:
[----:B------:R-:W-:-:S00]  /*01a0*/  BRA `(.L_x_0) ;  /* 0xfffffffc00fc7947 */ /* 0x000fc0000383ffff */
[----:B------:R-:W-:-:S00]  /*01b0*/  NOP ;  /* 0x0000000000007918 */ /* 0x000fc00000000000 */
        /* <DEDUP_REMOVED lines=12> */
.L_x_1:


//--------------------- .nv.constant0.triton_poi_fused_convolution_relu_1 --------------------------
	.section	.nv.constant0.triton_poi_fused_convolution_relu_1,"a",@progbits
	.sectionflags	@""
	.align	4
.nv.constant0.triton_poi_fused_convolution_relu_1:
	.zero		548
